//
// Generated by NVIDIA NVVM Compiler
//
// Compiler Build ID: CL-36424714
// Cuda compilation tools, release 13.0, V13.0.88
// Based on NVVM 20.0.0
//

.version 9.0
.target sm_100
.address_size 64

	// .globl	_Z28work_inefficient_scan_kernelPfS_i
// _ZZ28work_inefficient_scan_kernelPfS_iE2XY has been demoted

.visible .entry _Z28work_inefficient_scan_kernelPfS_i(
	.param .u64 .ptr .align 1 _Z28work_inefficient_scan_kernelPfS_i_param_0,
	.param .u64 .ptr .align 1 _Z28work_inefficient_scan_kernelPfS_i_param_1,
	.param .u32 _Z28work_inefficient_scan_kernelPfS_i_param_2
)
{
	.reg .pred 	%p<5>;
	.reg .b32 	%r<17>;
	.reg .b32 	%f<6>;
	.reg .b64 	%rd<9>;
	// demoted variable
	.shared .align 4 .b8 _ZZ28work_inefficient_scan_kernelPfS_iE2XY[1024];
	ld.param.u64 	%rd1, [_Z28work_inefficient_scan_kernelPfS_i_param_0];
	ld.param.u64 	%rd2, [_Z28work_inefficient_scan_kernelPfS_i_param_1];
	ld.param.u32 	%r6, [_Z28work_inefficient_scan_kernelPfS_i_param_2];
	mov.u32 	%r7, %ctaid.x;
	mov.u32 	%r8, %ntid.x;
	mov.u32 	%r1, %tid.x;
	mad.lo.s32 	%r2, %r7, %r8, %r1;
	setp.ge.s32 	%p1, %r2, %r6;
	shl.b32 	%r9, %r1, 2;
	mov.u32 	%r10, _ZZ28work_inefficient_scan_kernelPfS_iE2XY;
	add.s32 	%r3, %r10, %r9;
	@%p1 bra 	$L__BB0_2;
	cvta.to.global.u64 	%rd3, %rd1;
	mul.wide.s32 	%rd4, %r2, 4;
	add.s64 	%rd5, %rd3, %rd4;
	ld.global.f32 	%f1, [%rd5];
	st.shared.f32 	[%r3], %f1;
$L__BB0_2:
	setp.eq.s32 	%p2, %r1, 0;
	@%p2 bra 	$L__BB0_5;
	mov.b32 	%r16, 1;
$L__BB0_4:
	bar.sync 	0;
	sub.s32 	%r12, %r1, %r16;
	shl.b32 	%r13, %r12, 2;
	add.s32 	%r15, %r10, %r13;
	ld.shared.f32 	%f2, [%r15];
	ld.shared.f32 	%f3, [%r3];
	add.f32 	%f4, %f2, %f3;
	st.shared.f32 	[%r3], %f4;
	shl.b32 	%r16, %r16, 1;
	setp.le.u32 	%p3, %r16, %r1;
	@%p3 bra 	$L__BB0_4;
$L__BB0_5:
	setp.ge.s32 	%p4, %r2, %r6;
	@%p4 bra 	$L__BB0_7;
	ld.shared.f32 	%f5, [%r3];
	cvta.to.global.u64 	%rd6, %rd2;
	mul.wide.s32 	%rd7, %r2, 4;
	add.s64 	%rd8, %rd6, %rd7;
	st.global.f32 	[%rd8], %f5;
$L__BB0_7:
	ret;

}


// ===== COMPILED SASS (sm_100) =====

	.target	sm_100

	.elftype	@"ET_EXEC"


//--------------------- .note.nv.tkinfo           --------------------------
	.section	.note.nv.tkinfo,"",@"SHT_NOTE"
	.sectionflags	@"SHF_NOTE_NV_TKINFO"
	.tkinfo
        /*0018*/ 	.word	0x00000002
        /*0030*/ 	.string	""
        /*0030*/ 	.string	"ptxas"
        /*0030*/ 	.string	"Cuda compilation tools, release 13.0, V13.0.88"
        /*0030*/ 	.string	"Build cuda_13.0.r13.0/compiler.36424714_0"
        /*0030*/ 	.string	"-arch sm_100 -m 64 "



//--------------------- .note.nv.cuinfo           --------------------------
	.section	.note.nv.cuinfo,"",@"SHT_NOTE"
	.sectionflags	@"SHF_NOTE_NV_CUINFO"
        /*0018*/ 	.short	0x0002
        /*001a*/ 	.short	0x0064
        /*001c*/ 	.short	0x0082
	.zero		2


//--------------------- .nv.info                  --------------------------
	.section	.nv.info,"",@"SHT_CUDA_INFO"
	.align	4


	//----- nvinfo : EIATTR_REGCOUNT
	.align		4
        /*0000*/ 	.byte	0x04, 0x2f
        /*0002*/ 	.short	(.L_1 - .L_0)
	.align		4
.L_0:
        /*0004*/ 	.word	index@(_Z28work_inefficient_scan_kernelPfS_i)
        /*0008*/ 	.word	0x0000000c


	//----- nvinfo : EIATTR_FRAME_SIZE
	.align		4
.L_1:
        /*000c*/ 	.byte	0x04, 0x11
        /*000e*/ 	.short	(.L_3 - .L_2)
	.align		4
.L_2:
        /*0010*/ 	.word	index@(_Z28work_inefficient_scan_kernelPfS_i)
        /*0014*/ 	.word	0x00000000


	//----- nvinfo : EIATTR_MIN_STACK_SIZE
	.align		4
.L_3:
        /*0018*/ 	.byte	0x04, 0x12
        /*001a*/ 	.short	(.L_5 - .L_4)
	.align		4
.L_4:
        /*001c*/ 	.word	index@(_Z28work_inefficient_scan_kernelPfS_i)
        /*0020*/ 	.word	0x00000000
.L_5:


//--------------------- .nv.compat                --------------------------
	.section	.nv.compat,"",@"SHT_CUDA_COMPAT_INFO"
	.align	4
        /*0000*/ 	.byte	0x02, 0x09, 0x00, 0x00, 0x02, 0x02, 0x01, 0x00, 0x02, 0x05, 0x05, 0x00, 0x03, 0x07, 0x01, 0x01
        /*0010*/ 	.byte	0x02, 0x03, 0x00, 0x00, 0x02, 0x06, 0x01, 0x00, 0x04, 0x0b, 0x08, 0x00, 0x09, 0x00, 0x00, 0x00
        /*0020*/ 	.byte	0x00, 0x00, 0x00, 0x00


//--------------------- .nv.info._Z28work_inefficient_scan_kernelPfS_i --------------------------
	.section	.nv.info._Z28work_inefficient_scan_kernelPfS_i,"",@"SHT_CUDA_INFO"
	.sectionflags	@""
	.align	4


	//----- nvinfo : EIATTR_CUDA_API_VERSION
	.align		4
        /*0000*/ 	.byte	0x04, 0x37
        /*0002*/ 	.short	(.L_7 - .L_6)
.L_6:
        /*0004*/ 	.word	0x00000082


	//----- nvinfo : EIATTR_KPARAM_INFO
	.align		4
.L_7:
        /*0008*/ 	.byte	0x04, 0x17
        /*000a*/ 	.short	(.L_9 - .L_8)
.L_8:
        /*000c*/ 	.word	0x00000000
        /*0010*/ 	.short	0x0002
        /*0012*/ 	.short	0x0010
        /*0014*/ 	.byte	0x00, 0xf0, 0x11, 0x00


	//----- nvinfo : EIATTR_KPARAM_INFO
	.align		4
.L_9:
        /*0018*/ 	.byte	0x04, 0x17
        /*001a*/ 	.short	(.L_11 - .L_10)
.L_10:
        /*001c*/ 	.word	0x00000000
        /*0020*/ 	.short	0x0001
        /*0022*/ 	.short	0x0008
        /*0024*/ 	.byte	0x00, 0xf5, 0x21, 0x00


	//----- nvinfo : EIATTR_KPARAM_INFO
	.align		4
.L_11:
        /*0028*/ 	.byte	0x04, 0x17
        /*002a*/ 	.short	(.L_13 - .L_12)
.L_12:
        /*002c*/ 	.word	0x00000000
        /*0030*/ 	.short	0x0000
        /*0032*/ 	.short	0x0000
        /*0034*/ 	.byte	0x00, 0xf5, 0x21, 0x00


	//----- nvinfo : EIATTR_SPARSE_MMA_MASK
	.align		4
.L_13:
        /*0038*/ 	.byte	0x03, 0x50
        /*003a*/ 	.short	0x0000


	//----- nvinfo : EIATTR_MAXREG_COUNT
	.align		4
        /*003c*/ 	.byte	0x03, 0x1b
        /*003e*/ 	.short	0x00ff


	//----- nvinfo : EIATTR_NUM_BARRIERS
	.align		4
        /*0040*/ 	.byte	0x02, 0x4c
        /*0042*/ 	.byte	0x01
	.zero		1


	//----- nvinfo : EIATTR_MERCURY_ISA_VERSION
	.align		4
        /*0044*/ 	.byte	0x03, 0x5f
        /*0046*/ 	.short	0x0101


	//----- nvinfo : EIATTR_VRC_CTA_INIT_COUNT
	.align		4
        /*0048*/ 	.byte	0x02, 0x4a
	.zero		1
	.zero		1


	//----- nvinfo : EIATTR_EXIT_INSTR_OFFSETS
	.align		4
        /*004c*/ 	.byte	0x04, 0x1c
        /*004e*/ 	.short	(.L_15 - .L_14)


	//   ....[0]....
.L_14:
        /*0050*/ 	.word	0x000001e0


	//   ....[1]....
        /*0054*/ 	.word	0x00000230


	//----- nvinfo : EIATTR_CRS_STACK_SIZE
	.align		4
.L_15:
        /*0058*/ 	.byte	0x04, 0x1e
        /*005a*/ 	.short	(.L_17 - .L_16)
.L_16:
        /*005c*/ 	.word	0x00000000


	//----- nvinfo : EIATTR_CBANK_PARAM_SIZE
	.align		4
.L_17:
        /*0060*/ 	.byte	0x03, 0x19
        /*0062*/ 	.short	0x0014


	//----- nvinfo : EIATTR_PARAM_CBANK
	.align		4
        /*0064*/ 	.byte	0x04, 0x0a
        /*0066*/ 	.short	(.L_19 - .L_18)
	.align		4
.L_18:
        /*0068*/ 	.word	index@(.nv.constant0._Z28work_inefficient_scan_kernelPfS_i)
        /*006c*/ 	.short	0x0380
        /*006e*/ 	.short	0x0014


	//----- nvinfo : EIATTR_SW_WAR
	.align		4
.L_19:
        /*0070*/ 	.byte	0x04, 0x36
        /*0072*/ 	.short	(.L_21 - .L_20)
.L_20:
        /*0074*/ 	.word	0x00000008
.L_21:


//--------------------- .nv.callgraph             --------------------------
	.section	.nv.callgraph,"",@"SHT_CUDA_CALLGRAPH"
	.align	4
	.sectionentsize	8
	.align		4
        /*0000*/ 	.word	0x00000000
	.align		4
        /*0004*/ 	.word	0xffffffff
	.align		4
        /*0008*/ 	.word	0x00000000
	.align		4
        /*000c*/ 	.word	0xfffffffe
	.align		4
        /*0010*/ 	.word	0x00000000
	.align		4
        /*0014*/ 	.word	0xfffffffd
	.align		4
        /*0018*/ 	.word	0x00000000
	.align		4
        /*001c*/ 	.word	0xfffffffc


//--------------------- .text._Z28work_inefficient_scan_kernelPfS_i --------------------------
	.section	.text._Z28work_inefficient_scan_kernelPfS_i,"ax",@progbits
	.align	128
        .global         _Z28work_inefficient_scan_kernelPfS_i
        .type           _Z28work_inefficient_scan_kernelPfS_i,@function
        .size           _Z28work_inefficient_scan_kernelPfS_i,(.L_x_3 - _Z28work_inefficient_scan_kernelPfS_i)
        .other          _Z28work_inefficient_scan_kernelPfS_i,@"STO_CUDA_ENTRY STV_DEFAULT"
_Z28work_inefficient_scan_kernelPfS_i:
.text._Z28work_inefficient_scan_kernelPfS_i:
[----:B------:R-:W-:Y:S01]  /*0000*/  LDC R1, c[0x0][0x37c] ;  /* 0x0000df00ff017b82 */ /* 0x000fe20000000800 */
[----:B------:R-:W0:Y:S07]  /*0010*/  S2R R9, SR_TID.X ;  /* 0x0000000000097919 */ /* 0x000e2e0000002100 */
[----:B------:R-:W0:Y:S01]  /*0020*/  S2UR UR4, SR_CTAID.X ;  /* 0x00000000000479c3 */ /* 0x000e220000002500 */
[----:B------:R-:W1:Y:S01]  /*0030*/  LDCU UR5, c[0x0][0x390] ;  /* 0x00007200ff0577ac */ /* 0x000e620008000800 */
[----:B------:R-:W2:Y:S06]  /*0040*/  LDCU.64 UR6, c[0x0][0x358] ;  /* 0x00006b00ff0677ac */ /* 0x000eac0008000a00 */
[----:B------:R-:W0:Y:S02]  /*0050*/  LDC R5, c[0x0][0x360] ;  /* 0x0000d800ff057b82 */ /* 0x000e240000000800 */
[----:B0-----:R-:W-:-:S05]  /*0060*/  IMAD R5, R5, UR4, R9 ;  /* 0x0000000405057c24 */ /* 0x001fca000f8e0209 */
[----:B-1----:R-:W-:-:S13]  /*0070*/  ISETP.GE.AND P0, PT, R5, UR5, PT ;  /* 0x0000000505007c0c */ /* 0x002fda000bf06270 */
[----:B------:R-:W0:Y:S02]  /*0080*/  @!P0 LDC.64 R2, c[0x0][0x380] ;  /* 0x0000e000ff028b82 */ /* 0x000e240000000a00 */
[----:B0-----:R-:W-:-:S06]  /*0090*/  @!P0 IMAD.WIDE R2, R5, 0x4, R2 ;  /* 0x0000000405028825 */ /* 0x001fcc00078e0202 */
[----:B--2---:R-:W2:Y:S01]  /*00a0*/  @!P0 LDG.E R3, desc[UR6][R2.64] ;  /* 0x0000000602038981 */ /* 0x004ea2000c1e1900 */
[----:B------:R-:W0:Y:S01]  /*00b0*/  S2UR UR5, SR_CgaCtaId ;  /* 0x00000000000579c3 */ /* 0x000e220000008800 */
[----:B------:R-:W-:Y:S01]  /*00c0*/  UMOV UR4, 0x400 ;  /* 0x0000040000047882 */ /* 0x000fe20000000000 */
[----:B------:R-:W-:Y:S01]  /*00d0*/  ISETP.NE.AND P1, PT, R9, RZ, PT ;  /* 0x000000ff0900720c */ /* 0x000fe20003f25270 */
[----:B0-----:R-:W-:-:S06]  /*00e0*/  ULEA UR4, UR5, UR4, 0x18 ;  /* 0x0000000405047291 */ /* 0x001fcc000f8ec0ff */
[----:B------:R-:W-:-:S05]  /*00f0*/  LEA R0, R9, UR4, 0x2 ;  /* 0x0000000409007c11 */ /* 0x000fca000f8e10ff */
[----:B--2---:R0:W-:Y:S01]  /*0100*/  @!P0 STS [R0], R3 ;  /* 0x0000000300008388 */ /* 0x0041e20000000800 */
[----:B------:R-:W-:Y:S05]  /*0110*/  @!P1 BRA `(.L_x_0) ;  /* 0x0000000000309947 */ /* 0x000fea0003800000 */
[----:B------:R-:W-:-:S07]  /*0120*/  IMAD.MOV.U32 R2, RZ, RZ, 0x1 ;  /* 0x00000001ff027424 */ /* 0x000fce00078e00ff */
.L_x_1:
[----:B------:R-:W-:Y:S05]  /*0130*/  WARPSYNC.ALL ;  /* 0x0000000000007948 */ /* 0x000fea0003800000 */
[----:B------:R-:W-:Y:S01]  /*0140*/  BAR.SYNC.DEFER_BLOCKING 0x0 ;  /* 0x0000000000007b1d */ /* 0x000fe20000010000 */
[----:B0-----:R-:W-:Y:S01]  /*0150*/  IADD3 R3, PT, PT, R9, -R2, RZ ;  /* 0x8000000209037210 */ /* 0x001fe20007ffe0ff */
[----:B------:R-:W-:-:S03]  /*0160*/  IMAD.SHL.U32 R2, R2, 0x2, RZ ;  /* 0x0000000202027824 */ /* 0x000fc600078e00ff */
[----:B------:R-:W-:Y:S02]  /*0170*/  LEA R3, R3, UR4, 0x2 ;  /* 0x0000000403037c11 */ /* 0x000fe4000f8e10ff */
[----:B------:R-:W-:-:S04]  /*0180*/  ISETP.GT.U32.AND P1, PT, R2, R9, PT ;  /* 0x000000090200720c */ /* 0x000fc80003f24070 */
[----:B------:R-:W-:Y:S04]  /*0190*/  LDS R3, [R3] ;  /* 0x0000000003037984 */ /* 0x000fe80000000800 */
[----:B------:R-:W0:Y:S02]  /*01a0*/  LDS R4, [R0] ;  /* 0x0000000000047984 */ /* 0x000e240000000800 */
[----:B01----:R-:W-:-:S05]  /*01b0*/  FADD R7, R3, R4 ;  /* 0x0000000403077221 */ /* 0x003fca0000000000 */
[----:B------:R1:W-:Y:S01]  /*01c0*/  STS [R0], R7 ;  /* 0x0000000700007388 */ /* 0x0003e20000000800 */
[----:B------:R-:W-:Y:S05]  /*01d0*/  @!P1 BRA `(.L_x_1) ;  /* 0xfffffffc00d49947 */ /* 0x000fea000383ffff */
.L_x_0:
[----:B------:R-:W-:Y:S05]  /*01e0*/  @P0 EXIT ;  /* 0x000000000000094d */ /* 0x000fea0003800000 */
[----:B-1----:R-:W1:Y:S01]  /*01f0*/  LDS R7, [R0] ;  /* 0x0000000000077984 */ /* 0x002e620000000800 */
[----:B0-----:R-:W0:Y:S02]  /*0200*/  LDC.64 R2, c[0x0][0x388] ;  /* 0x0000e200ff027b82 */ /* 0x001e240000000a00 */
[----:B0-----:R-:W-:-:S05]  /*0210*/  IMAD.WIDE R2, R5, 0x4, R2 ;  /* 0x0000000405027825 */ /* 0x001fca00078e0202 */
[----:B-1----:R-:W-:Y:S01]  /*0220*/  STG.E desc[UR6][R2.64], R7 ;  /* 0x0000000702007986 */ /* 0x002fe2000c101906 */
[----:B------:R-:W-:Y:S05]  /*0230*/  EXIT ;  /* 0x000000000000794d */ /* 0x000fea0003800000 */
.L_x_2:
[----:B------:R-:W-:-:S00]  /*0240*/  BRA `(.L_x_2) ;  /* 0xfffffffc00fc7947 */ /* 0x000fc0000383ffff */
[----:B------:R-:W-:-:S00]  /*0250*/  NOP ;  /* 0x0000000000007918 */ /* 0x000fc00000000000 */
        /* <DEDUP_REMOVED lines=10> */
.L_x_3:


//--------------------- .nv.shared._Z28work_inefficient_scan_kernelPfS_i --------------------------
	.section	.nv.shared._Z28work_inefficient_scan_kernelPfS_i,"aw",@nobits
	.sectionflags	@""
	.align	4
.nv.shared._Z28work_inefficient_scan_kernelPfS_i:
	.zero		2048


//--------------------- .nv.shared.reserved.0     --------------------------
	.section	.nv.shared.reserved.0,"aw",@nobits
	.weak		__nv_reservedSMEM_offset_0_alias
	.size		__nv_reservedSMEM_offset_0_alias, 0, 64
	.other		__nv_reservedSMEM_offset_0_alias,@"STO_CUDA_RESERVED_SHARED STV_DEFAULT"
__nv_reservedSMEM_offset_0_alias:
	.zero		0
	.zero		64


//--------------------- .nv.constant0._Z28work_inefficient_scan_kernelPfS_i --------------------------
	.section	.nv.constant0._Z28work_inefficient_scan_kernelPfS_i,"a",@progbits
	.sectionflags	@""
	.align	4
.nv.constant0._Z28work_inefficient_scan_kernelPfS_i:
	.zero		916


//--------------------- SYMBOLS --------------------------

	.type		.nv.reservedSmem.offset0,@object
	.size		.nv.reservedSmem.offset0,0x4
	.type		.nv.reservedSmem.cap,@object
	.size		.nv.reservedSmem.cap,0x4
